//
// Generated by NVIDIA NVVM Compiler
//
// Compiler Build ID: CL-36424714
// Cuda compilation tools, release 13.0, V13.0.88
// Based on NVVM 20.0.0
//

.version 9.0
.target sm_100
.address_size 64

	// .globl	empiricalNullFilter
.const .align 4 .u32 imageWidth;
.const .align 4 .u32 imageHeight;
.const .align 4 .u32 cacheWidth;
.const .align 4 .u32 cacheHeight;
.const .align 4 .u32 kernelRadius;
.const .align 4 .u32 kernelHeight;
.const .align 4 .u32 nPoints;
.const .align 4 .u32 nInitial;
.const .align 4 .u32 nStep;
.const .align 4 .f32 bandwidthA;
.const .align 4 .f32 bandwidthB;

.visible .entry empiricalNullFilter(
	.param .u64 .ptr .align 1 empiricalNullFilter_param_0,
	.param .u64 .ptr .align 1 empiricalNullFilter_param_1,
	.param .u64 .ptr .align 1 empiricalNullFilter_param_2,
	.param .u64 .ptr .align 1 empiricalNullFilter_param_3,
	.param .u64 .ptr .align 1 empiricalNullFilter_param_4,
	.param .u64 .ptr .align 1 empiricalNullFilter_param_5
)
{
	.reg .pred 	%p<4>;
	.reg .b32 	%r<14>;
	.reg .b32 	%f<2>;
	.reg .b64 	%rd<8>;

	ld.param.u64 	%rd1, [empiricalNullFilter_param_1];
	ld.param.u64 	%rd2, [empiricalNullFilter_param_2];
	mov.u32 	%r4, %tid.x;
	mov.u32 	%r5, %ctaid.x;
	mov.u32 	%r6, %ntid.x;
	mad.lo.s32 	%r1, %r5, %r6, %r4;
	mov.u32 	%r7, %tid.y;
	mov.u32 	%r8, %ctaid.y;
	mov.u32 	%r9, %ntid.y;
	mad.lo.s32 	%r10, %r8, %r9, %r7;
	ld.const.u32 	%r3, [imageWidth];
	setp.ge.s32 	%p1, %r1, %r3;
	ld.const.u32 	%r11, [imageHeight];
	setp.ge.s32 	%p2, %r10, %r11;
	or.pred  	%p3, %p1, %p2;
	@%p3 bra 	$L__BB0_2;
	cvta.to.global.u64 	%rd3, %rd2;
	cvta.to.global.u64 	%rd4, %rd1;
	mad.lo.s32 	%r13, %r3, %r10, %r1;
	mul.wide.s32 	%rd5, %r13, 4;
	add.s64 	%rd6, %rd3, %rd5;
	ld.global.f32 	%f1, [%rd6];
	add.s64 	%rd7, %rd4, %rd5;
	st.global.f32 	[%rd7], %f1;
$L__BB0_2:
	ret;

}


// ===== COMPILED SASS (sm_100) =====

	.target	sm_100

	.elftype	@"ET_EXEC"


//--------------------- .note.nv.tkinfo           --------------------------
	.section	.note.nv.tkinfo,"",@"SHT_NOTE"
	.sectionflags	@"SHF_NOTE_NV_TKINFO"
	.tkinfo
        /*0018*/ 	.word	0x00000002
        /*0030*/ 	.string	""
        /*0030*/ 	.string	"ptxas"
        /*0030*/ 	.string	"Cuda compilation tools, release 13.0, V13.0.88"
        /*0030*/ 	.string	"Build cuda_13.0.r13.0/compiler.36424714_0"
        /*0030*/ 	.string	"-arch sm_100 -m 64 "



//--------------------- .note.nv.cuinfo           --------------------------
	.section	.note.nv.cuinfo,"",@"SHT_NOTE"
	.sectionflags	@"SHF_NOTE_NV_CUINFO"
        /*0018*/ 	.short	0x0002
        /*001a*/ 	.short	0x0064
        /*001c*/ 	.short	0x0082
	.zero		2


//--------------------- .nv.info                  --------------------------
	.section	.nv.info,"",@"SHT_CUDA_INFO"
	.align	4


	//----- nvinfo : EIATTR_REGCOUNT
	.align		4
        /*0000*/ 	.byte	0x04, 0x2f
        /*0002*/ 	.short	(.L_12 - .L_11)
	.align		4
.L_11:
        /*0004*/ 	.word	index@(empiricalNullFilter)
        /*0008*/ 	.word	0x0000000a


	//----- nvinfo : EIATTR_FRAME_SIZE
	.align		4
.L_12:
        /*000c*/ 	.byte	0x04, 0x11
        /*000e*/ 	.short	(.L_14 - .L_13)
	.align		4
.L_13:
        /*0010*/ 	.word	index@(empiricalNullFilter)
        /*0014*/ 	.word	0x00000000


	//----- nvinfo : EIATTR_MIN_STACK_SIZE
	.align		4
.L_14:
        /*0018*/ 	.byte	0x04, 0x12
        /*001a*/ 	.short	(.L_16 - .L_15)
	.align		4
.L_15:
        /*001c*/ 	.word	index@(empiricalNullFilter)
        /*0020*/ 	.word	0x00000000
.L_16:


//--------------------- .nv.compat                --------------------------
	.section	.nv.compat,"",@"SHT_CUDA_COMPAT_INFO"
	.align	4
        /*0000*/ 	.byte	0x02, 0x09, 0x00, 0x00, 0x02, 0x02, 0x01, 0x00, 0x02, 0x05, 0x05, 0x00, 0x03, 0x07, 0x01, 0x01
        /*0010*/ 	.byte	0x02, 0x03, 0x00, 0x00, 0x02, 0x06, 0x01, 0x00, 0x04, 0x0b, 0x08, 0x00, 0x09, 0x00, 0x00, 0x00
        /*0020*/ 	.byte	0x00, 0x00, 0x00, 0x00


//--------------------- .nv.info.empiricalNullFilter --------------------------
	.section	.nv.info.empiricalNullFilter,"",@"SHT_CUDA_INFO"
	.sectionflags	@""
	.align	4


	//----- nvinfo : EIATTR_CUDA_API_VERSION
	.align		4
        /*0000*/ 	.byte	0x04, 0x37
        /*0002*/ 	.short	(.L_18 - .L_17)
.L_17:
        /*0004*/ 	.word	0x00000082


	//----- nvinfo : EIATTR_KPARAM_INFO
	.align		4
.L_18:
        /*0008*/ 	.byte	0x04, 0x17
        /*000a*/ 	.short	(.L_20 - .L_19)
.L_19:
        /*000c*/ 	.word	0x00000000
        /*0010*/ 	.short	0x0005
        /*0012*/ 	.short	0x0028
        /*0014*/ 	.byte	0x00, 0xf5, 0x21, 0x00


	//----- nvinfo : EIATTR_KPARAM_INFO
	.align		4
.L_20:
        /*0018*/ 	.byte	0x04, 0x17
        /*001a*/ 	.short	(.L_22 - .L_21)
.L_21:
        /*001c*/ 	.word	0x00000000
        /*0020*/ 	.short	0x0004
        /*0022*/ 	.short	0x0020
        /*0024*/ 	.byte	0x00, 0xf5, 0x21, 0x00


	//----- nvinfo : EIATTR_KPARAM_INFO
	.align		4
.L_22:
        /*0028*/ 	.byte	0x04, 0x17
        /*002a*/ 	.short	(.L_24 - .L_23)
.L_23:
        /*002c*/ 	.word	0x00000000
        /*0030*/ 	.short	0x0003
        /*0032*/ 	.short	0x0018
        /*0034*/ 	.byte	0x00, 0xf5, 0x21, 0x00


	//----- nvinfo : EIATTR_KPARAM_INFO
	.align		4
.L_24:
        /*0038*/ 	.byte	0x04, 0x17
        /*003a*/ 	.short	(.L_26 - .L_25)
.L_25:
        /*003c*/ 	.word	0x00000000
        /*0040*/ 	.short	0x0002
        /*0042*/ 	.short	0x0010
        /*0044*/ 	.byte	0x00, 0xf5, 0x21, 0x00


	//----- nvinfo : EIATTR_KPARAM_INFO
	.align		4
.L_26:
        /*0048*/ 	.byte	0x04, 0x17
        /*004a*/ 	.short	(.L_28 - .L_27)
.L_27:
        /*004c*/ 	.word	0x00000000
        /*0050*/ 	.short	0x0001
        /*0052*/ 	.short	0x0008
        /*0054*/ 	.byte	0x00, 0xf5, 0x21, 0x00


	//----- nvinfo : EIATTR_KPARAM_INFO
	.align		4
.L_28:
        /*0058*/ 	.byte	0x04, 0x17
        /*005a*/ 	.short	(.L_30 - .L_29)
.L_29:
        /*005c*/ 	.word	0x00000000
        /*0060*/ 	.short	0x0000
        /*0062*/ 	.short	0x0000
        /*0064*/ 	.byte	0x00, 0xf5, 0x21, 0x00


	//----- nvinfo : EIATTR_SPARSE_MMA_MASK
	.align		4
.L_30:
        /*0068*/ 	.byte	0x03, 0x50
        /*006a*/ 	.short	0x0000


	//----- nvinfo : EIATTR_MAXREG_COUNT
	.align		4
        /*006c*/ 	.byte	0x03, 0x1b
        /*006e*/ 	.short	0x00ff


	//----- nvinfo : EIATTR_MERCURY_ISA_VERSION
	.align		4
        /*0070*/ 	.byte	0x03, 0x5f
        /*0072*/ 	.short	0x0101


	//----- nvinfo : EIATTR_VRC_CTA_INIT_COUNT
	.align		4
        /*0074*/ 	.byte	0x02, 0x4a
	.zero		1
	.zero		1


	//----- nvinfo : EIATTR_EXIT_INSTR_OFFSETS
	.align		4
        /*0078*/ 	.byte	0x04, 0x1c
        /*007a*/ 	.short	(.L_32 - .L_31)


	//   ....[0]....
.L_31:
        /*007c*/ 	.word	0x000000c0


	//   ....[1]....
        /*0080*/ 	.word	0x00000150


	//----- nvinfo : EIATTR_CBANK_PARAM_SIZE
	.align		4
.L_32:
        /*0084*/ 	.byte	0x03, 0x19
        /*0086*/ 	.short	0x0030


	//----- nvinfo : EIATTR_PARAM_CBANK
	.align		4
        /*0088*/ 	.byte	0x04, 0x0a
        /*008a*/ 	.short	(.L_34 - .L_33)
	.align		4
.L_33:
        /*008c*/ 	.word	index@(.nv.constant0.empiricalNullFilter)
        /*0090*/ 	.short	0x0380
        /*0092*/ 	.short	0x0030


	//----- nvinfo : EIATTR_SW_WAR
	.align		4
.L_34:
        /*0094*/ 	.byte	0x04, 0x36
        /*0096*/ 	.short	(.L_36 - .L_35)
.L_35:
        /*0098*/ 	.word	0x00000008
.L_36:


//--------------------- .nv.callgraph             --------------------------
	.section	.nv.callgraph,"",@"SHT_CUDA_CALLGRAPH"
	.align	4
	.sectionentsize	8
	.align		4
        /*0000*/ 	.word	0x00000000
	.align		4
        /*0004*/ 	.word	0xffffffff
	.align		4
        /*0008*/ 	.word	0x00000000
	.align		4
        /*000c*/ 	.word	0xfffffffe
	.align		4
        /*0010*/ 	.word	0x00000000
	.align		4
        /*0014*/ 	.word	0xfffffffd
	.align		4
        /*0018*/ 	.word	0x00000000
	.align		4
        /*001c*/ 	.word	0xfffffffc


//--------------------- .nv.constant3             --------------------------
	.section	.nv.constant3,"a",@progbits
	.align	4
.nv.constant3:
	.type		imageWidth,@object
	.size		imageWidth,(imageHeight - imageWidth)
imageWidth:
	.zero		4
	.type		imageHeight,@object
	.size		imageHeight,(cacheWidth - imageHeight)
imageHeight:
	.zero		4
	.type		cacheWidth,@object
	.size		cacheWidth,(cacheHeight - cacheWidth)
cacheWidth:
	.zero		4
	.type		cacheHeight,@object
	.size		cacheHeight,(kernelRadius - cacheHeight)
cacheHeight:
	.zero		4
	.type		kernelRadius,@object
	.size		kernelRadius,(kernelHeight - kernelRadius)
kernelRadius:
	.zero		4
	.type		kernelHeight,@object
	.size		kernelHeight,(nPoints - kernelHeight)
kernelHeight:
	.zero		4
	.type		nPoints,@object
	.size		nPoints,(nInitial - nPoints)
nPoints:
	.zero		4
	.type		nInitial,@object
	.size		nInitial,(nStep - nInitial)
nInitial:
	.zero		4
	.type		nStep,@object
	.size		nStep,(bandwidthA - nStep)
nStep:
	.zero		4
	.type		bandwidthA,@object
	.size		bandwidthA,(bandwidthB - bandwidthA)
bandwidthA:
	.zero		4
	.type		bandwidthB,@object
	.size		bandwidthB,(.L_10 - bandwidthB)
bandwidthB:
	.zero		4
.L_10:


//--------------------- .text.empiricalNullFilter --------------------------
	.section	.text.empiricalNullFilter,"ax",@progbits
	.align	128
        .global         empiricalNullFilter
        .type           empiricalNullFilter,@function
        .size           empiricalNullFilter,(.L_x_1 - empiricalNullFilter)
        .other          empiricalNullFilter,@"STO_CUDA_ENTRY STV_DEFAULT"
empiricalNullFilter:
.text.empiricalNullFilter:
[----:B------:R-:W-:Y:S01]  /*0000*/  LDC R1, c[0x0][0x37c] ;  /* 0x0000df00ff017b82 */ /* 0x000fe20000000800 */
[----:B------:R-:W0:Y:S07]  /*0010*/  S2R R5, SR_TID.Y ;  /* 0x0000000000057919 */ /* 0x000e2e0000002200 */
[----:B------:R-:W1:Y:S01]  /*0020*/  LDC R3, c[0x0][0x360] ;  /* 0x0000d800ff037b82 */ /* 0x000e620000000800 */
[----:B------:R-:W2:Y:S01]  /*0030*/  LDCU.64 UR6, c[0x3][URZ] ;  /* 0x00c00000ff0677ac */ /* 0x000ea20008000a00 */
[----:B------:R-:W1:Y:S06]  /*0040*/  S2R R0, SR_TID.X ;  /* 0x0000000000007919 */ /* 0x000e6c0000002100 */
[----:B------:R-:W0:Y:S08]  /*0050*/  S2UR UR5, SR_CTAID.Y ;  /* 0x00000000000579c3 */ /* 0x000e300000002600 */
[----:B------:R-:W0:Y:S08]  /*0060*/  LDC R2, c[0x0][0x364] ;  /* 0x0000d900ff027b82 */ /* 0x000e300000000800 */
[----:B------:R-:W1:Y:S01]  /*0070*/  S2UR UR4, SR_CTAID.X ;  /* 0x00000000000479c3 */ /* 0x000e620000002500 */
[----:B0-----:R-:W-:-:S05]  /*0080*/  IMAD R5, R2, UR5, R5 ;  /* 0x0000000502057c24 */ /* 0x001fca000f8e0205 */
[----:B--2---:R-:W-:Y:S01]  /*0090*/  ISETP.GE.AND P0, PT, R5, UR7, PT ;  /* 0x0000000705007c0c */ /* 0x004fe2000bf06270 */
[----:B-1----:R-:W-:-:S05]  /*00a0*/  IMAD R0, R3, UR4, R0 ;  /* 0x0000000403007c24 */ /* 0x002fca000f8e0200 */
[----:B------:R-:W-:-:S13]  /*00b0*/  ISETP.GE.OR P0, PT, R0, UR6, P0 ;  /* 0x0000000600007c0c */ /* 0x000fda0008706670 */
[----:B------:R-:W-:Y:S05]  /*00c0*/  @P0 EXIT ;  /* 0x000000000000094d */ /* 0x000fea0003800000 */
[----:B------:R-:W0:Y:S01]  /*00d0*/  LDC.64 R2, c[0x0][0x390] ;  /* 0x0000e400ff027b82 */ /* 0x000e220000000a00 */
[----:B------:R-:W1:Y:S01]  /*00e0*/  LDCU.64 UR4, c[0x0][0x358] ;  /* 0x00006b00ff0477ac */ /* 0x000e620008000a00 */
[----:B------:R-:W-:-:S06]  /*00f0*/  IMAD R7, R5, UR6, R0 ;  /* 0x0000000605077c24 */ /* 0x000fcc000f8e0200 */
[----:B------:R-:W2:Y:S01]  /*0100*/  LDC.64 R4, c[0x0][0x388] ;  /* 0x0000e200ff047b82 */ /* 0x000ea20000000a00 */
[----:B0-----:R-:W-:-:S06]  /*0110*/  IMAD.WIDE R2, R7, 0x4, R2 ;  /* 0x0000000407027825 */ /* 0x001fcc00078e0202 */
[----:B-1----:R-:W3:Y:S01]  /*0120*/  LDG.E R3, desc[UR4][R2.64] ;  /* 0x0000000402037981 */ /* 0x002ee2000c1e1900 */
[----:B--2---:R-:W-:-:S05]  /*0130*/  IMAD.WIDE R4, R7, 0x4, R4 ;  /* 0x0000000407047825 */ /* 0x004fca00078e0204 */
[----:B---3--:R-:W-:Y:S01]  /*0140*/  STG.E desc[UR4][R4.64], R3 ;  /* 0x0000000304007986 */ /* 0x008fe2000c101904 */
[----:B------:R-:W-:Y:S05]  /*0150*/  EXIT ;  /* 0x000000000000794d */ /* 0x000fea0003800000 */
.L_x_0:
[----:B------:R-:W-:-:S00]  /*0160*/  BRA `(.L_x_0) ;  /* 0xfffffffc00fc7947 */ /* 0x000fc0000383ffff */
[----:B------:R-:W-:-:S00]  /*0170*/  NOP ;  /* 0x0000000000007918 */ /* 0x000fc00000000000 */
        /* <DEDUP_REMOVED lines=8> */
.L_x_1:


//--------------------- .nv.shared.reserved.0     --------------------------
	.section	.nv.shared.reserved.0,"aw",@nobits
	.weak		__nv_reservedSMEM_offset_0_alias
	.size		__nv_reservedSMEM_offset_0_alias, 0, 64
	.other		__nv_reservedSMEM_offset_0_alias,@"STO_CUDA_RESERVED_SHARED STV_DEFAULT"
__nv_reservedSMEM_offset_0_alias:
	.zero		0
	.zero		64


//--------------------- .nv.constant0.empiricalNullFilter --------------------------
	.section	.nv.constant0.empiricalNullFilter,"a",@progbits
	.sectionflags	@""
	.align	4
.nv.constant0.empiricalNullFilter:
	.zero		944


//--------------------- SYMBOLS --------------------------

	.type		.nv.reservedSmem.offset0,@object
	.size		.nv.reservedSmem.offset0,0x4
